	.headerflags	@"EF_CUDA_TEXMODE_UNIFIED EF_CUDA_64BIT_ADDRESS EF_CUDA_SM86 EF_CUDA_VIRTUAL_SM(EF_CUDA_SM86)"
	.elftype	@"ET_EXEC"


//--------------------- .nv.info                  --------------------------
	.section	.nv.info,"",@"SHT_CUDA_INFO"
	.align	4


	//----- nvinfo : EIATTR_REGCOUNT
	.align		4
        /*0000*/ 	.byte	0x04, 0x2f
        /*0002*/ 	.short	(.L_3 - .L_2)
	.align		4
.L_2:
        /*0004*/ 	.word	index@(l2norm_fwd_kernel)
        /*0008*/ 	.word	0x0000002e


	//----- nvinfo : EIATTR_MAX_STACK_SIZE
	.align		4
.L_3:
        /*000c*/ 	.byte	0x04, 0x23
        /*000e*/ 	.short	(.L_5 - .L_4)
	.align		4
.L_4:
        /*0010*/ 	.word	index@(l2norm_fwd_kernel)
        /*0014*/ 	.word	0x00000000


	//----- nvinfo : EIATTR_MIN_STACK_SIZE
	.align		4
.L_5:
        /*0018*/ 	.byte	0x04, 0x12
        /*001a*/ 	.short	(.L_7 - .L_6)
	.align		4
.L_6:
        /*001c*/ 	.word	index@(l2norm_fwd_kernel)
        /*0020*/ 	.word	0x00000000


	//----- nvinfo : EIATTR_FRAME_SIZE
	.align		4
.L_7:
        /*0024*/ 	.byte	0x04, 0x11
        /*0026*/ 	.short	(.L_9 - .L_8)
	.align		4
.L_8:
        /*0028*/ 	.word	index@(l2norm_fwd_kernel)
        /*002c*/ 	.word	0x00000000
.L_9:


//--------------------- .nv.info.l2norm_fwd_kernel --------------------------
	.section	.nv.info.l2norm_fwd_kernel,"",@"SHT_CUDA_INFO"
	.align	4


	//----- nvinfo : EIATTR_CUDA_API_VERSION
	.align		4
        /*0000*/ 	.byte	0x04, 0x37
        /*0002*/ 	.short	(.L_11 - .L_10)
.L_10:
        /*0004*/ 	.word	0x0000007b


	//----- nvinfo : EIATTR_SW2861232_WAR
	.align		4
.L_11:
        /*0008*/ 	.byte	0x01, 0x35
	.zero		2


	//----- nvinfo : EIATTR_PARAM_CBANK
	.align		4
        /*000c*/ 	.byte	0x04, 0x0a
        /*000e*/ 	.short	(.L_13 - .L_12)
	.align		4
.L_12:
        /*0010*/ 	.word	index@(.nv.constant0.l2norm_fwd_kernel)
        /*0014*/ 	.short	0x0160
        /*0016*/ 	.short	0x001c


	//----- nvinfo : EIATTR_CBANK_PARAM_SIZE
	.align		4
.L_13:
        /*0018*/ 	.byte	0x03, 0x19
        /*001a*/ 	.short	0x001c


	//----- nvinfo : EIATTR_KPARAM_INFO
	.align		4
        /*001c*/ 	.byte	0x04, 0x17
        /*001e*/ 	.short	(.L_15 - .L_14)
.L_14:
        /*0020*/ 	.word	0x00000000
        /*0024*/ 	.short	0x0003
        /*0026*/ 	.short	0x0018
        /*0028*/ 	.byte	0x00, 0xf0, 0x11, 0x00


	//----- nvinfo : EIATTR_KPARAM_INFO
	.align		4
.L_15:
        /*002c*/ 	.byte	0x04, 0x17
        /*002e*/ 	.short	(.L_17 - .L_16)
.L_16:
        /*0030*/ 	.word	0x00000000
        /*0034*/ 	.short	0x0002
        /*0036*/ 	.short	0x0010
        /*0038*/ 	.byte	0x00, 0xf0, 0x21, 0x00


	//----- nvinfo : EIATTR_KPARAM_INFO
	.align		4
.L_17:
        /*003c*/ 	.byte	0x04, 0x17
        /*003e*/ 	.short	(.L_19 - .L_18)
.L_18:
        /*0040*/ 	.word	0x00000000
        /*0044*/ 	.short	0x0001
        /*0046*/ 	.short	0x0008
        /*0048*/ 	.byte	0x00, 0xf0, 0x21, 0x00


	//----- nvinfo : EIATTR_KPARAM_INFO
	.align		4
.L_19:
        /*004c*/ 	.byte	0x04, 0x17
        /*004e*/ 	.short	(.L_21 - .L_20)
.L_20:
        /*0050*/ 	.word	0x00000000
        /*0054*/ 	.short	0x0000
        /*0056*/ 	.short	0x0000
        /*0058*/ 	.byte	0x00, 0xf0, 0x21, 0x00


	//----- nvinfo : EIATTR_MAXREG_COUNT
	.align		4
.L_21:
        /*005c*/ 	.byte	0x03, 0x1b
        /*005e*/ 	.short	0x00ff


	//----- nvinfo : EIATTR_COOP_GROUP_MASK_REGIDS
	.align		4
        /*0060*/ 	.byte	0x04, 0x29
        /*0062*/ 	.short	(.L_23 - .L_22)


	//   ....[0]....
.L_22:
        /*0064*/ 	.word	0xffffffff


	//   ....[1]....
        /*0068*/ 	.word	0xffffffff


	//   ....[2]....
        /*006c*/ 	.word	0xffffffff


	//   ....[3]....
        /*0070*/ 	.word	0xffffffff


	//   ....[4]....
        /*0074*/ 	.word	0xffffffff


	//   ....[5]....
        /*0078*/ 	.word	0xffffffff


	//   ....[6]....
        /*007c*/ 	.word	0xffffffff


	//   ....[7]....
        /*0080*/ 	.word	0xffffffff


	//   ....[8]....
        /*0084*/ 	.word	0xffffffff


	//   ....[9]....
        /*0088*/ 	.word	0xffffffff


	//   ....[10]....
        /*008c*/ 	.word	0xffffffff


	//   ....[11]....
        /*0090*/ 	.word	0xffffffff


	//   ....[12]....
        /*0094*/ 	.word	0xffffffff


	//   ....[13]....
        /*0098*/ 	.word	0xffffffff


	//   ....[14]....
        /*009c*/ 	.word	0xffffffff


	//   ....[15]....
        /*00a0*/ 	.word	0xffffffff


	//----- nvinfo : EIATTR_COOP_GROUP_INSTR_OFFSETS
	.align		4
.L_23:
        /*00a4*/ 	.byte	0x04, 0x28
        /*00a6*/ 	.short	(.L_25 - .L_24)


	//   ....[0]....
.L_24:
        /*00a8*/ 	.word	0x000004c0


	//   ....[1]....
        /*00ac*/ 	.word	0x000004e0


	//   ....[2]....
        /*00b0*/ 	.word	0x00000500


	//   ....[3]....
        /*00b4*/ 	.word	0x00000520


	//   ....[4]....
        /*00b8*/ 	.word	0x000008c0


	//   ....[5]....
        /*00bc*/ 	.word	0x000008e0


	//   ....[6]....
        /*00c0*/ 	.word	0x00000900


	//   ....[7]....
        /*00c4*/ 	.word	0x00000920


	//   ....[8]....
        /*00c8*/ 	.word	0x00000940


	//   ....[9]....
        /*00cc*/ 	.word	0x00000960


	//   ....[10]....
        /*00d0*/ 	.word	0x00000980


	//   ....[11]....
        /*00d4*/ 	.word	0x000009a0


	//   ....[12]....
        /*00d8*/ 	.word	0x00000c10


	//   ....[13]....
        /*00dc*/ 	.word	0x00000c30


	//   ....[14]....
        /*00e0*/ 	.word	0x00000c50


	//   ....[15]....
        /*00e4*/ 	.word	0x00000c70


	//----- nvinfo : EIATTR_EXIT_INSTR_OFFSETS
	.align		4
.L_25:
        /*00e8*/ 	.byte	0x04, 0x1c
        /*00ea*/ 	.short	(.L_27 - .L_26)


	//   ....[0]....
.L_26:
        /*00ec*/ 	.word	0x000010b0


	//   ....[1]....
        /*00f0*/ 	.word	0x00001110


	//----- nvinfo : EIATTR_MAX_THREADS
	.align		4
.L_27:
        /*00f4*/ 	.byte	0x04, 0x05
        /*00f6*/ 	.short	(.L_29 - .L_28)
.L_28:
        /*00f8*/ 	.word	0x00000080
        /*00fc*/ 	.word	0x00000001
        /*0100*/ 	.word	0x00000001
.L_29:


//--------------------- .nv.rel.action            --------------------------
	.section	.nv.rel.action,"",@"SHT_CUDA_RELOCINFO"
	.align	8
	.sectionentsize	8
        /*0000*/ 	.byte	0x73, 0x00, 0x00, 0x00, 0x00, 0x00, 0x00, 0x00, 0x00, 0x00, 0x00, 0x11, 0x25, 0x00, 0x05, 0x36


//--------------------- .nv.constant0.l2norm_fwd_kernel --------------------------
	.section	.nv.constant0.l2norm_fwd_kernel,"a",@progbits
	.align	4
.nv.constant0.l2norm_fwd_kernel:
	.zero		380


//--------------------- .text.l2norm_fwd_kernel   --------------------------
	.section	.text.l2norm_fwd_kernel,"ax",@progbits
	.sectionflags	@"SHF_BARRIERS=1"
	.sectioninfo	@"SHI_REGISTERS=46"
	.align	128
        .global         l2norm_fwd_kernel
        .type           l2norm_fwd_kernel,@function
        .size           l2norm_fwd_kernel,(.L_x_1 - l2norm_fwd_kernel)
        .other          l2norm_fwd_kernel,@"STO_CUDA_ENTRY STV_DEFAULT"
l2norm_fwd_kernel:
.text.l2norm_fwd_kernel:
[----:B------:R-:W-:-:S02]  /*0000*/  MOV R1, c[0x0][0x28] ;  /* 0x00000a0000017a02 */ /* 0x000fc40000000f00 */
[----:B------:R-:W0:Y:S01]  /*0010*/  S2R R0, SR_TID.X ;  /* 0x0000000000007919 */ /* 0x000e220000002100 */
[----:B------:R-:W-:Y:S01]  /*0020*/  CS2R R16, SRZ ;  /* 0x0000000000107805 */ /* 0x000fe2000001ff00 */
[----:B------:R-:W-:Y:S01]  /*0030*/  CS2R R18, SRZ ;  /* 0x0000000000127805 */ /* 0x000fe2000001ff00 */
[----:B------:R-:W-:Y:S01]  /*0040*/  ULDC.64 UR4, c[0x0][0x118] ;  /* 0x0000460000047ab9 */ /* 0x000fe20000000a00 */
[----:B------:R-:W1:Y:S01]  /*0050*/  S2R R23, SR_CTAID.X ;  /* 0x0000000000177919 */ /* 0x000e620000002500 */
[----:B0-----:R-:W-:Y:S02]  /*0060*/  SHF.R.U32.HI R28, RZ, 0x4, R0 ;  /* 0x00000004ff1c7819 */ /* 0x001fe40000011600 */
[----:B------:R-:W-:Y:S02]  /*0070*/  SHF.L.U32 R2, R0, 0x3, RZ ;  /* 0x0000000300027819 */ /* 0x000fe400000006ff */
[----:B-1----:R-:W-:Y:S02]  /*0080*/  SHF.L.U32 R23, R23, 0x5, RZ ;  /* 0x0000000517177819 */ /* 0x002fe400000006ff */
[----:B------:R-:W-:-:S02]  /*0090*/  SGXT.U32 R28, R28, 0x3 ;  /* 0x000000031c1c781a */ /* 0x000fc40000000000 */
[----:B------:R-:W-:Y:S02]  /*00a0*/  LOP3.LUT R2, R2, 0x78, RZ, 0xc0, !PT ;  /* 0x0000007802027812 */ /* 0x000fe400078ec0ff */
[----:B------:R-:W-:Y:S02]  /*00b0*/  LOP3.LUT R31, R23, R28, RZ, 0xfc, !PT ;  /* 0x0000001c171f7212 */ /* 0x000fe400078efcff */
[----:B------:R-:W-:Y:S01]  /*00c0*/  SHF.R.S32.HI R20, RZ, 0x1f, R23 ;  /* 0x0000001fff147819 */ /* 0x000fe20000011417 */
[----:B------:R-:W-:Y:S01]  /*00d0*/  IMAD.WIDE.U32 R2, R2, 0x2, RZ ;  /* 0x0000000202027825 */ /* 0x000fe200078e00ff */
[C---:B------:R-:W-:Y:S02]  /*00e0*/  SHF.L.U32 R5, R31.reuse, 0x8, RZ ;  /* 0x000000081f057819 */ /* 0x040fe400000006ff */
[C---:B------:R-:W-:Y:S02]  /*00f0*/  ISETP.GE.U32.AND P2, PT, R31.reuse, 0x1230, PT ;  /* 0x000012301f00780c */ /* 0x040fe40003f46070 */
[----:B------:R-:W-:-:S02]  /*0100*/  SHF.L.U64.HI R31, R31, 0x8, R20 ;  /* 0x000000081f1f7819 */ /* 0x000fc40000010214 */
[----:B------:R-:W-:Y:S02]  /*0110*/  LOP3.LUT R32, R5, R2, RZ, 0xfc, !PT ;  /* 0x0000000205207212 */ /* 0x000fe400078efcff */
[----:B------:R-:W-:Y:S02]  /*0120*/  ISETP.GE.U32.AND.EX P2, PT, R20, RZ, PT, P2 ;  /* 0x000000ff1400720c */ /* 0x000fe40003f46120 */
[----:B------:R-:W-:Y:S02]  /*0130*/  LOP3.LUT R31, R31, R3, RZ, 0xfc, !PT ;  /* 0x000000031f1f7212 */ /* 0x000fe400078efcff */
[----:B------:R-:W-:-:S04]  /*0140*/  IADD3 R6, P0, R32, c[0x0][0x160], RZ ;  /* 0x0000580020067a10 */ /* 0x000fc80007f1e0ff */
[----:B------:R-:W-:-:S05]  /*0150*/  IADD3.X R7, R31, c[0x0][0x164], RZ, P0, !PT ;  /* 0x000059001f077a10 */ /* 0x000fca00007fe4ff */
[----:B------:R0:W2:Y:S01]  /*0160*/  @!P2 LDG.E.128 R16, [R6.64] ;  /* 0x000000040610a981 */ /* 0x0000a2000c1e1d00 */
[C-C-:B------:R-:W-:Y:S02]  /*0170*/  LOP3.LUT R5, R23.reuse, 0x8, R28.reuse, 0xfe, !PT ;  /* 0x0000000817057812 */ /* 0x140fe400078efe1c */
[----:B------:R-:W-:Y:S02]  /*0180*/  LOP3.LUT R11, R23, 0x10, R28, 0xfe, !PT ;  /* 0x00000010170b7812 */ /* 0x000fe400078efe1c */
[C---:B------:R-:W-:Y:S02]  /*0190*/  SHF.L.U32 R27, R5.reuse, 0x8, RZ ;  /* 0x00000008051b7819 */ /* 0x040fe400000006ff */
[C---:B------:R-:W-:Y:S02]  /*01a0*/  ISETP.GE.U32.AND P3, PT, R5.reuse, 0x1230, PT ;  /* 0x000012300500780c */ /* 0x040fe40003f66070 */
[----:B------:R-:W-:Y:S01]  /*01b0*/  SHF.L.U64.HI R5, R5, 0x8, R20 ;  /* 0x0000000805057819 */ /* 0x000fe20000010214 */
[----:B0-----:R-:W-:Y:S01]  /*01c0*/  CS2R R6, SRZ ;  /* 0x0000000000067805 */ /* 0x001fe2000001ff00 */
[----:B------:R-:W-:-:S02]  /*01d0*/  LOP3.LUT R27, R27, R2, RZ, 0xfc, !PT ;  /* 0x000000021b1b7212 */ /* 0x000fc400078efcff */
[----:B------:R-:W-:Y:S02]  /*01e0*/  ISETP.GE.U32.AND.EX P3, PT, R20, RZ, PT, P3 ;  /* 0x000000ff1400720c */ /* 0x000fe40003f66130 */
[----:B------:R-:W-:Y:S02]  /*01f0*/  LOP3.LUT R26, R5, R3, RZ, 0xfc, !PT ;  /* 0x00000003051a7212 */ /* 0x000fe400078efcff */
[----:B------:R-:W-:Y:S01]  /*0200*/  IADD3 R12, P0, R27, c[0x0][0x160], RZ ;  /* 0x000058001b0c7a10 */ /* 0x000fe20007f1e0ff */
[----:B------:R-:W-:Y:S01]  /*0210*/  CS2R R4, SRZ ;  /* 0x0000000000047805 */ /* 0x000fe2000001ff00 */
[C---:B------:R-:W-:Y:S02]  /*0220*/  SHF.L.U32 R9, R11.reuse, 0x8, RZ ;  /* 0x000000080b097819 */ /* 0x040fe400000006ff */
[----:B------:R-:W-:Y:S02]  /*0230*/  IADD3.X R13, R26, c[0x0][0x164], RZ, P0, !PT ;  /* 0x000059001a0d7a10 */ /* 0x000fe400007fe4ff */
[----:B------:R-:W-:-:S03]  /*0240*/  ISETP.GE.U32.AND P1, PT, R11, 0x1230, PT ;  /* 0x000012300b00780c */ /* 0x000fc60003f26070 */
[----:B------:R0:W3:Y:S01]  /*0250*/  @!P3 LDG.E.128 R4, [R12.64] ;  /* 0x000000040c04b981 */ /* 0x0000e2000c1e1d00 */
[----:B------:R-:W-:Y:S02]  /*0260*/  SHF.L.U64.HI R11, R11, 0x8, R20 ;  /* 0x000000080b0b7819 */ /* 0x000fe40000010214 */
[----:B------:R-:W-:Y:S02]  /*0270*/  LOP3.LUT R22, R9, R2, RZ, 0xfc, !PT ;  /* 0x0000000209167212 */ /* 0x000fe400078efcff */
[----:B------:R-:W-:Y:S01]  /*0280*/  ISETP.GE.U32.AND.EX P1, PT, R20, RZ, PT, P1 ;  /* 0x000000ff1400720c */ /* 0x000fe20003f26110 */
[----:B------:R-:W-:Y:S01]  /*0290*/  CS2R R8, SRZ ;  /* 0x0000000000087805 */ /* 0x000fe2000001ff00 */
[----:B------:R-:W-:Y:S02]  /*02a0*/  LOP3.LUT R24, R11, R3, RZ, 0xfc, !PT ;  /* 0x000000030b187212 */ /* 0x000fe400078efcff */
[----:B------:R-:W-:Y:S01]  /*02b0*/  IADD3 R14, P0, R22, c[0x0][0x160], RZ ;  /* 0x00005800160e7a10 */ /* 0x000fe20007f1e0ff */
[----:B------:R-:W-:-:S03]  /*02c0*/  CS2R R10, SRZ ;  /* 0x00000000000a7805 */ /* 0x000fc6000001ff00 */
[----:B------:R-:W-:-:S05]  /*02d0*/  IADD3.X R15, R24, c[0x0][0x164], RZ, P0, !PT ;  /* 0x00005900180f7a10 */ /* 0x000fca00007fe4ff */
[----:B------:R1:W4:Y:S01]  /*02e0*/  @!P1 LDG.E.128 R8, [R14.64] ;  /* 0x000000040e089981 */ /* 0x000322000c1e1d00 */
[----:B0-----:R-:W-:-:S04]  /*02f0*/  LOP3.LUT R13, R23, 0x18, R28, 0xfe, !PT ;  /* 0x00000018170d7812 */ /* 0x001fc800078efe1c */
[C---:B------:R-:W-:Y:S02]  /*0300*/  SHF.L.U32 R21, R13.reuse, 0x8, RZ ;  /* 0x000000080d157819 */ /* 0x040fe400000006ff */
[C---:B------:R-:W-:Y:S02]  /*0310*/  ISETP.GE.U32.AND P0, PT, R13.reuse, 0x1230, PT ;  /* 0x000012300d00780c */ /* 0x040fe40003f06070 */
[----:B------:R-:W-:Y:S01]  /*0320*/  SHF.L.U64.HI R25, R13, 0x8, R20 ;  /* 0x000000080d197819 */ /* 0x000fe20000010214 */
[----:B-1----:R-:W-:Y:S01]  /*0330*/  CS2R R14, SRZ ;  /* 0x00000000000e7805 */ /* 0x002fe2000001ff00 */
[----:B------:R-:W-:Y:S01]  /*0340*/  LOP3.LUT R21, R21, R2, RZ, 0xfc, !PT ;  /* 0x0000000215157212 */ /* 0x000fe200078efcff */
[----:B------:R-:W-:Y:S01]  /*0350*/  CS2R R12, SRZ ;  /* 0x00000000000c7805 */ /* 0x000fe2000001ff00 */
[----:B------:R-:W-:Y:S02]  /*0360*/  ISETP.GE.U32.AND.EX P0, PT, R20, RZ, PT, P0 ;  /* 0x000000ff1400720c */ /* 0x000fe40003f06100 */
[----:B------:R-:W-:-:S02]  /*0370*/  LOP3.LUT R25, R25, R3, RZ, 0xfc, !PT ;  /* 0x0000000319197212 */ /* 0x000fc400078efcff */
[----:B------:R-:W-:-:S04]  /*0380*/  IADD3 R2, P4, R21, c[0x0][0x160], RZ ;  /* 0x0000580015027a10 */ /* 0x000fc80007f9e0ff */
[----:B------:R-:W-:-:S05]  /*0390*/  IADD3.X R3, R25, c[0x0][0x164], RZ, P4, !PT ;  /* 0x0000590019037a10 */ /* 0x000fca00027fe4ff */
[----:B------:R0:W5:Y:S01]  /*03a0*/  @!P0 LDG.E.128 R12, [R2.64] ;  /* 0x00000004020c8981 */ /* 0x000162000c1e1d00 */
[----:B------:R-:W-:Y:S01]  /*03b0*/  MOV R28, 0x3e800000 ;  /* 0x3e800000001c7802 */ /* 0x000fe20000000f00 */
[--C-:B--2---:R-:W-:Y:S02]  /*03c0*/  HADD2.F32 R29, -RZ, R16.reuse.H1_H1 ;  /* 0x30000010ff1d7230 */ /* 0x104fe40000004100 */
[----:B------:R-:W-:Y:S02]  /*03d0*/  HADD2.F32 R33, -RZ, R16.H0_H0 ;  /* 0x20000010ff217230 */ /* 0x000fe40000004100 */
[--C-:B------:R-:W-:Y:S01]  /*03e0*/  HADD2.F32 R35, -RZ, R17.reuse.H0_H0 ;  /* 0x20000011ff237230 */ /* 0x100fe20000004100 */
[----:B------:R-:W-:Y:S01]  /*03f0*/  FMUL R16, R29, R29 ;  /* 0x0000001d1d107220 */ /* 0x000fe20000400000 */
[----:B------:R-:W-:-:S03]  /*0400*/  HADD2.F32 R17, -RZ, R17.H1_H1 ;  /* 0x30000011ff117230 */ /* 0x000fc60000004100 */
[----:B------:R-:W-:Y:S01]  /*0410*/  FFMA R16, R33, R33, R16 ;  /* 0x0000002121107223 */ /* 0x000fe20000000010 */
[----:B------:R-:W-:-:S03]  /*0420*/  HADD2.F32 R37, -RZ, R18.H0_H0 ;  /* 0x20000012ff257230 */ /* 0x000fc60000004100 */
[----:B------:R-:W-:Y:S01]  /*0430*/  FFMA R16, R35, R35, R16 ;  /* 0x0000002323107223 */ /* 0x000fe20000000010 */
[----:B------:R-:W-:-:S03]  /*0440*/  HADD2.F32 R39, -RZ, R18.H1_H1 ;  /* 0x30000012ff277230 */ /* 0x000fc60000004100 */
[----:B------:R-:W-:Y:S01]  /*0450*/  FFMA R16, R17, R17, R16 ;  /* 0x0000001111107223 */ /* 0x000fe20000000010 */
[----:B------:R-:W-:-:S03]  /*0460*/  HADD2.F32 R41, -RZ, R19.H0_H0 ;  /* 0x20000013ff297230 */ /* 0x000fc60000004100 */
[----:B------:R-:W-:Y:S01]  /*0470*/  FFMA R16, R37, R37, R16 ;  /* 0x0000002525107223 */ /* 0x000fe20000000010 */
[----:B------:R-:W-:-:S03]  /*0480*/  HADD2.F32 R19, -RZ, R19.H1_H1 ;  /* 0x30000013ff137230 */ /* 0x000fc60000004100 */
[----:B------:R-:W-:-:S04]  /*0490*/  FFMA R16, R39, R39, R16 ;  /* 0x0000002727107223 */ /* 0x000fc80000000010 */
[----:B------:R-:W-:-:S04]  /*04a0*/  FFMA R16, R41, R41, R16 ;  /* 0x0000002929107223 */ /* 0x000fc80000000010 */
[----:B------:R-:W-:-:S05]  /*04b0*/  FFMA R16, R19, R19, R16 ;  /* 0x0000001313107223 */ /* 0x000fca0000000010 */
[----:B------:R-:W1:Y:S02]  /*04c0*/  SHFL.BFLY PT, R43, R16, 0x8, 0x1f ;  /* 0x0d001f00102b7f89 */ /* 0x000e6400000e0000 */
[----:B-1----:R-:W-:-:S05]  /*04d0*/  FADD R43, R16, R43 ;  /* 0x0000002b102b7221 */ /* 0x002fca0000000000 */
[----:B0-----:R-:W0:Y:S02]  /*04e0*/  SHFL.BFLY PT, R2, R43, 0x4, 0x1f ;  /* 0x0c801f002b027f89 */ /* 0x001e2400000e0000 */
[----:B0-----:R-:W-:-:S05]  /*04f0*/  FADD R2, R43, R2 ;  /* 0x000000022b027221 */ /* 0x001fca0000000000 */
[----:B------:R-:W0:Y:S02]  /*0500*/  SHFL.BFLY PT, R3, R2, 0x2, 0x1f ;  /* 0x0c401f0002037f89 */ /* 0x000e2400000e0000 */
[----:B0-----:R-:W-:-:S05]  /*0510*/  FADD R3, R2, R3 ;  /* 0x0000000302037221 */ /* 0x001fca0000000000 */
[----:B------:R-:W0:Y:S02]  /*0520*/  SHFL.BFLY PT, R18, R3, 0x1, 0x1f ;  /* 0x0c201f0003127f89 */ /* 0x000e2400000e0000 */
[----:B0-----:R-:W-:-:S04]  /*0530*/  FADD R18, R3, R18 ;  /* 0x0000001203127221 */ /* 0x001fc80000000000 */
[----:B------:R-:W-:-:S04]  /*0540*/  FADD R18, R18, c[0x0][0x178] ;  /* 0x00005e0012127621 */ /* 0x000fc80000000000 */
[----:B------:R-:W0:Y:S02]  /*0550*/  MUFU.SQRT R34, R18 ;  /* 0x0000001200227308 */ /* 0x000e240000002000 */
[C---:B0-----:R-:W-:Y:S02]  /*0560*/  FSETP.GT.AND P4, PT, R34.reuse, 8.50705917302346158658e+37, PT ;  /* 0x7e8000002200780b */ /* 0x041fe40003f84000 */
[----:B------:R-:W-:-:S11]  /*0570*/  FSETP.GEU.AND P5, PT, R34, 1.175494350822287508e-38, PT ;  /* 0x008000002200780b */ /* 0x000fd60003fae000 */
[----:B------:R-:W-:-:S04]  /*0580*/  @P4 FMUL R34, R34, 0.25 ;  /* 0x3e80000022224820 */ /* 0x000fc80000400000 */
[----:B------:R-:W-:-:S04]  /*0590*/  @!P5 FMUL R34, R34, 16777216 ;  /* 0x4b8000002222d820 */ /* 0x000fc80000400000 */
[----:B------:R-:W0:Y:S01]  /*05a0*/  MUFU.RCP R30, R34 ;  /* 0x00000022001e7308 */ /* 0x000e220000001000 */
[----:B------:R-:W-:-:S05]  /*05b0*/  FSEL R43, R28, 1, P4 ;  /* 0x3f8000001c2b7808 */ /* 0x000fca0002000000 */
[----:B------:R-:W-:-:S04]  /*05c0*/  @!P5 FMUL R43, R43, 16777216 ;  /* 0x4b8000002b2bd820 */ /* 0x000fc80000400000 */
[----:B0-----:R-:W-:-:S04]  /*05d0*/  FMUL R30, R30, R43 ;  /* 0x0000002b1e1e7220 */ /* 0x001fc80000400000 */
[-C--:B------:R-:W-:Y:S01]  /*05e0*/  FMUL R35, R35, R30.reuse ;  /* 0x0000001e23237220 */ /* 0x080fe20000400000 */
[-C--:B------:R-:W-:Y:S01]  /*05f0*/  FMUL R2, R17, R30.reuse ;  /* 0x0000001e11027220 */ /* 0x080fe20000400000 */
[-C--:B------:R-:W-:Y:S01]  /*0600*/  FMUL R16, R33, R30.reuse ;  /* 0x0000001e21107220 */ /* 0x080fe20000400000 */
[-C--:B------:R-:W-:Y:S01]  /*0610*/  FMUL R29, R29, R30.reuse ;  /* 0x0000001e1d1d7220 */ /* 0x080fe20000400000 */
[-C--:B------:R-:W-:Y:S02]  /*0620*/  FMUL R41, R41, R30.reuse ;  /* 0x0000001e29297220 */ /* 0x080fe40000400000 */
[----:B------:R-:W-:Y:S01]  /*0630*/  F2FP.PACK_AB R17, R2, R35 ;  /* 0x000000230211723e */ /* 0x000fe200000000ff */
[----:B------:R-:W-:Y:S01]  /*0640*/  FMUL R2, R19, R30 ;  /* 0x0000001e13027220 */ /* 0x000fe20000400000 */
[----:B------:R-:W-:Y:S01]  /*0650*/  F2FP.PACK_AB R16, R29, R16 ;  /* 0x000000101d10723e */ /* 0x000fe200000000ff */
[----:B---3--:R-:W-:-:S03]  /*0660*/  HADD2.F32 R29, -RZ, R4.H1_H1 ;  /* 0x30000004ff1d7230 */ /* 0x008fc60000004100 */
[----:B------:R-:W-:Y:S01]  /*0670*/  F2FP.PACK_AB R19, R2, R41 ;  /* 0x000000290213723e */ /* 0x000fe200000000ff */
[----:B------:R-:W-:Y:S01]  /*0680*/  HADD2.F32 R4, -RZ, R4.H0_H0 ;  /* 0x20000004ff047230 */ /* 0x000fe20000004100 */
[----:B------:R-:W-:Y:S01]  /*0690*/  IADD3 R2, P4, R32, c[0x0][0x168], RZ ;  /* 0x00005a0020027a10 */ /* 0x000fe20007f9e0ff */
[----:B------:R-:W-:-:S03]  /*06a0*/  FMUL R33, R29, R29 ;  /* 0x0000001d1d217220 */ /* 0x000fc60000400000 */
[----:B------:R-:W-:Y:S01]  /*06b0*/  IADD3.X R3, R31, c[0x0][0x16c], RZ, P4, !PT ;  /* 0x00005b001f037a10 */ /* 0x000fe200027fe4ff */
[--C-:B------:R-:W-:Y:S01]  /*06c0*/  HADD2.F32 R31, -RZ, R5.reuse.H0_H0 ;  /* 0x20000005ff1f7230 */ /* 0x100fe20000004100 */
[----:B------:R-:W-:Y:S01]  /*06d0*/  FFMA R32, R4, R4, R33 ;  /* 0x0000000404207223 */ /* 0x000fe20000000021 */
[----:B------:R-:W-:-:S03]  /*06e0*/  HADD2.F32 R5, -RZ, R5.H1_H1 ;  /* 0x30000005ff057230 */ /* 0x000fc60000004100 */
[----:B------:R-:W-:Y:S01]  /*06f0*/  FFMA R32, R31, R31, R32 ;  /* 0x0000001f1f207223 */ /* 0x000fe20000000020 */
[----:B------:R-:W-:Y:S01]  /*0700*/  HADD2.F32 R33, -RZ, R6.H0_H0 ;  /* 0x20000006ff217230 */ /* 0x000fe20000004100 */
[-C--:B------:R-:W-:Y:S01]  /*0710*/  FMUL R18, R37, R30.reuse ;  /* 0x0000001e25127220 */ /* 0x080fe20000400000 */
[----:B------:R-:W-:Y:S01]  /*0720*/  FMUL R39, R39, R30 ;  /* 0x0000001e27277220 */ /* 0x000fe20000400000 */
[----:B------:R-:W-:Y:S01]  /*0730*/  FFMA R34, R5, R5, R32 ;  /* 0x0000000505227223 */ /* 0x000fe20000000020 */
[----:B----4-:R-:W-:Y:S02]  /*0740*/  HADD2.F32 R32, -RZ, R8.H1_H1 ;  /* 0x30000008ff207230 */ /* 0x010fe40000004100 */
[----:B------:R-:W-:Y:S01]  /*0750*/  HADD2.F32 R6, -RZ, R6.H1_H1 ;  /* 0x30000006ff067230 */ /* 0x000fe20000004100 */
[----:B------:R-:W-:Y:S01]  /*0760*/  FFMA R35, R33, R33, R34 ;  /* 0x0000002121237223 */ /* 0x000fe20000000022 */
[----:B------:R-:W-:Y:S01]  /*0770*/  F2FP.PACK_AB R18, R39, R18 ;  /* 0x000000122712723e */ /* 0x000fe200000000ff */
[----:B------:R-:W-:Y:S01]  /*0780*/  HADD2.F32 R8, -RZ, R8.H0_H0 ;  /* 0x20000008ff087230 */ /* 0x000fe20000004100 */
[----:B------:R-:W-:Y:S01]  /*0790*/  FMUL R37, R32, R32 ;  /* 0x0000002020257220 */ /* 0x000fe20000400000 */
[----:B------:R-:W-:Y:S01]  /*07a0*/  FFMA R39, R6, R6, R35 ;  /* 0x0000000606277223 */ /* 0x000fe20000000023 */
[--C-:B------:R-:W-:Y:S01]  /*07b0*/  HADD2.F32 R34, -RZ, R7.reuse.H0_H0 ;  /* 0x20000007ff227230 */ /* 0x100fe20000004100 */
[----:B------:R0:W-:Y:S01]  /*07c0*/  @!P2 STG.E.128 [R2.64], R16 ;  /* 0x000000100200a986 */ /* 0x0001e2000c101d04 */
[----:B------:R-:W-:-:S02]  /*07d0*/  HADD2.F32 R35, -RZ, R7.H1_H1 ;  /* 0x30000007ff237230 */ /* 0x000fc40000004100 */
[--C-:B------:R-:W-:Y:S01]  /*07e0*/  HADD2.F32 R7, -RZ, R9.reuse.H0_H0 ;  /* 0x20000009ff077230 */ /* 0x100fe20000004100 */
[----:B0-----:R-:W-:Y:S01]  /*07f0*/  FFMA R16, R8, R8, R37 ;  /* 0x0000000808107223 */ /* 0x001fe20000000025 */
[----:B------:R-:W-:-:S03]  /*0800*/  HADD2.F32 R17, -RZ, R9.H1_H1 ;  /* 0x30000009ff117230 */ /* 0x000fc60000004100 */
[----:B------:R-:W-:-:S04]  /*0810*/  FFMA R16, R7, R7, R16 ;  /* 0x0000000707107223 */ /* 0x000fc80000000010 */
[----:B------:R-:W-:Y:S01]  /*0820*/  FFMA R3, R17, R17, R16 ;  /* 0x0000001111037223 */ /* 0x000fe20000000010 */
[--C-:B------:R-:W-:Y:S02]  /*0830*/  HADD2.F32 R16, -RZ, R10.reuse.H0_H0 ;  /* 0x2000000aff107230 */ /* 0x100fe40000004100 */
[----:B------:R-:W-:-:S03]  /*0840*/  HADD2.F32 R19, -RZ, R10.H1_H1 ;  /* 0x3000000aff137230 */ /* 0x000fc60000004100 */
[----:B------:R-:W-:Y:S01]  /*0850*/  FFMA R10, R16, R16, R3 ;  /* 0x00000010100a7223 */ /* 0x000fe20000000003 */
[----:B------:R-:W-:-:S03]  /*0860*/  HADD2.F32 R18, -RZ, R11.H0_H0 ;  /* 0x2000000bff127230 */ /* 0x000fc60000004100 */
[----:B------:R-:W-:Y:S01]  /*0870*/  FFMA R3, R19, R19, R10 ;  /* 0x0000001313037223 */ /* 0x000fe2000000000a */
[----:B------:R-:W-:-:S03]  /*0880*/  HADD2.F32 R36, -RZ, R11.H1_H1 ;  /* 0x3000000bff247230 */ /* 0x000fc60000004100 */
[----:B------:R-:W-:-:S04]  /*0890*/  FFMA R3, R18, R18, R3 ;  /* 0x0000001212037223 */ /* 0x000fc80000000003 */
[----:B------:R-:W-:Y:S01]  /*08a0*/  FFMA R3, R36, R36, R3 ;  /* 0x0000002424037223 */ /* 0x000fe20000000003 */
[----:B------:R-:W-:-:S04]  /*08b0*/  FFMA R2, R34, R34, R39 ;  /* 0x0000002222027223 */ /* 0x000fc80000000027 */
[----:B------:R-:W0:Y:S01]  /*08c0*/  SHFL.BFLY PT, R10, R3, 0x8, 0x1f ;  /* 0x0d001f00030a7f89 */ /* 0x000e2200000e0000 */
[----:B------:R-:W-:-:S05]  /*08d0*/  FFMA R2, R35, R35, R2 ;  /* 0x0000002323027223 */ /* 0x000fca0000000002 */
[----:B------:R-:W1:Y:S01]  /*08e0*/  SHFL.BFLY PT, R9, R2, 0x8, 0x1f ;  /* 0x0d001f0002097f89 */ /* 0x000e6200000e0000 */
[----:B0-----:R-:W-:-:S05]  /*08f0*/  FADD R37, R3, R10 ;  /* 0x0000000a03257221 */ /* 0x001fca0000000000 */
[----:B------:R-:W0:Y:S01]  /*0900*/  SHFL.BFLY PT, R10, R37, 0x4, 0x1f ;  /* 0x0c801f00250a7f89 */ /* 0x000e2200000e0000 */
[----:B-1----:R-:W-:-:S05]  /*0910*/  FADD R9, R2, R9 ;  /* 0x0000000902097221 */ /* 0x002fca0000000000 */
        /* <DEDUP_REMOVED lines=9> */
[----:B0-----:R-:W-:-:S04]  /*09b0*/  FADD R40, R39, R40 ;  /* 0x0000002827287221 */ /* 0x001fc80000000000 */
[----:B------:R-:W-:Y:S01]  /*09c0*/  FADD R40, R40, c[0x0][0x178] ;  /* 0x00005e0028287621 */ /* 0x000fe20000000000 */
[----:B-1----:R-:W-:-:S03]  /*09d0*/  FADD R10, R11, R10 ;  /* 0x0000000a0b0a7221 */ /* 0x002fc60000000000 */
[----:B------:R-:W0:Y:S01]  /*09e0*/  MUFU.SQRT R41, R40 ;  /* 0x0000002800297308 */ /* 0x000e220000002000 */
[----:B------:R-:W-:-:S07]  /*09f0*/  FADD R10, R10, c[0x0][0x178] ;  /* 0x00005e000a0a7621 */ /* 0x000fce0000000000 */
[----:B------:R-:W1:Y:S01]  /*0a00*/  MUFU.SQRT R3, R10 ;  /* 0x0000000a00037308 */ /* 0x000e620000002000 */
[C---:B0-----:R-:W-:Y:S02]  /*0a10*/  FSETP.GT.AND P4, PT, R41.reuse, 8.50705917302346158658e+37, PT ;  /* 0x7e8000002900780b */ /* 0x041fe40003f84000 */
[----:B------:R-:W-:Y:S02]  /*0a20*/  FSETP.GEU.AND P6, PT, R41, 1.175494350822287508e-38, PT ;  /* 0x008000002900780b */ /* 0x000fe40003fce000 */
[C---:B-1----:R-:W-:Y:S02]  /*0a30*/  FSETP.GT.AND P2, PT, R3.reuse, 8.50705917302346158658e+37, PT ;  /* 0x7e8000000300780b */ /* 0x042fe40003f44000 */
[----:B------:R-:W-:-:S07]  /*0a40*/  FSETP.GEU.AND P5, PT, R3, 1.175494350822287508e-38, PT ;  /* 0x008000000300780b */ /* 0x000fce0003fae000 */
[----:B------:R-:W-:-:S04]  /*0a50*/  @P4 FMUL R41, R41, 0.25 ;  /* 0x3e80000029294820 */ /* 0x000fc80000400000 */
[----:B------:R-:W-:Y:S01]  /*0a60*/  @!P6 FMUL R41, R41, 16777216 ;  /* 0x4b8000002929e820 */ /* 0x000fe20000400000 */
[----:B------:R-:W-:-:S03]  /*0a70*/  @P2 FMUL R3, R3, 0.25 ;  /* 0x3e80000003032820 */ /* 0x000fc60000400000 */
[----:B------:R-:W0:Y:S01]  /*0a80*/  MUFU.RCP R37, R41 ;  /* 0x0000002900257308 */ /* 0x000e220000001000 */
[----:B------:R-:W-:Y:S01]  /*0a90*/  @!P5 FMUL R3, R3, 16777216 ;  /* 0x4b8000000303d820 */ /* 0x000fe20000400000 */
[----:B------:R-:W-:-:S06]  /*0aa0*/  FSEL R2, R28, 1, P4 ;  /* 0x3f8000001c027808 */ /* 0x000fcc0002000000 */
[----:B------:R-:W1:Y:S01]  /*0ab0*/  MUFU.RCP R38, R3 ;  /* 0x0000000300267308 */ /* 0x000e620000001000 */
[----:B------:R-:W-:Y:S01]  /*0ac0*/  @!P6 FMUL R2, R2, 16777216 ;  /* 0x4b8000000202e820 */ /* 0x000fe20000400000 */
[----:B------:R-:W-:-:S03]  /*0ad0*/  FSEL R9, R28, 1, P2 ;  /* 0x3f8000001c097808 */ /* 0x000fc60001000000 */
[----:B0-----:R-:W-:Y:S01]  /*0ae0*/  FMUL R37, R37, R2 ;  /* 0x0000000225257220 */ /* 0x001fe20000400000 */
[--C-:B-----5:R-:W-:Y:S02]  /*0af0*/  HADD2.F32 R2, -RZ, R12.reuse.H0_H0 ;  /* 0x2000000cff027230 */ /* 0x120fe40000004100 */
[----:B------:R-:W-:Y:S01]  /*0b00*/  HADD2.F32 R12, -RZ, R12.H1_H1 ;  /* 0x3000000cff0c7230 */ /* 0x000fe20000004100 */
[----:B------:R-:W-:-:S04]  /*0b10*/  @!P5 FMUL R9, R9, 16777216 ;  /* 0x4b8000000909d820 */ /* 0x000fc80000400000 */
[----:B------:R-:W-:Y:S01]  /*0b20*/  FMUL R11, R12, R12 ;  /* 0x0000000c0c0b7220 */ /* 0x000fe20000400000 */
[----:B-1----:R-:W-:Y:S01]  /*0b30*/  FMUL R38, R38, R9 ;  /* 0x0000000926267220 */ /* 0x002fe20000400000 */
[--C-:B------:R-:W-:Y:S02]  /*0b40*/  HADD2.F32 R9, -RZ, R13.reuse.H1_H1 ;  /* 0x3000000dff097230 */ /* 0x100fe40000004100 */
[----:B------:R-:W-:Y:S01]  /*0b50*/  HADD2.F32 R13, -RZ, R13.H0_H0 ;  /* 0x2000000dff0d7230 */ /* 0x000fe20000004100 */
[----:B------:R-:W-:Y:S01]  /*0b60*/  FFMA R40, R2, R2, R11 ;  /* 0x0000000202287223 */ /* 0x000fe2000000000b */
[----:B------:R-:W-:-:S03]  /*0b70*/  HADD2.F32 R3, -RZ, R14.H1_H1 ;  /* 0x3000000eff037230 */ /* 0x000fc60000004100 */
[----:B------:R-:W-:Y:S01]  /*0b80*/  FFMA R40, R13, R13, R40 ;  /* 0x0000000d0d287223 */ /* 0x000fe20000000028 */
[----:B------:R-:W-:-:S03]  /*0b90*/  HADD2.F32 R14, -RZ, R14.H0_H0 ;  /* 0x2000000eff0e7230 */ /* 0x000fc60000004100 */
[----:B------:R-:W-:Y:S01]  /*0ba0*/  FFMA R11, R9, R9, R40 ;  /* 0x00000009090b7223 */ /* 0x000fe20000000028 */
[----:B------:R-:W-:-:S03]  /*0bb0*/  HADD2.F32 R10, -RZ, R15.H1_H1 ;  /* 0x3000000fff0a7230 */ /* 0x000fc60000004100 */
[----:B------:R-:W-:Y:S01]  /*0bc0*/  FFMA R40, R14, R14, R11 ;  /* 0x0000000e0e287223 */ /* 0x000fe2000000000b */
[----:B------:R-:W-:-:S03]  /*0bd0*/  HADD2.F32 R15, -RZ, R15.H0_H0 ;  /* 0x2000000fff0f7230 */ /* 0x000fc60000004100 */
[----:B------:R-:W-:-:S04]  /*0be0*/  FFMA R40, R3, R3, R40 ;  /* 0x0000000303287223 */ /* 0x000fc80000000028 */
[----:B------:R-:W-:-:S04]  /*0bf0*/  FFMA R11, R15, R15, R40 ;  /* 0x0000000f0f0b7223 */ /* 0x000fc80000000028 */
[----:B------:R-:W-:-:S05]  /*0c00*/  FFMA R11, R10, R10, R11 ;  /* 0x0000000a0a0b7223 */ /* 0x000fca000000000b */
[----:B------:R-:W0:Y:S02]  /*0c10*/  SHFL.BFLY PT, R40, R11, 0x8, 0x1f ;  /* 0x0d001f000b287f89 */ /* 0x000e2400000e0000 */
[----:B0-----:R-:W-:-:S05]  /*0c20*/  FADD R40, R11, R40 ;  /* 0x000000280b287221 */ /* 0x001fca0000000000 */
[----:B------:R-:W0:Y:S02]  /*0c30*/  SHFL.BFLY PT, R39, R40, 0x4, 0x1f ;  /* 0x0c801f0028277f89 */ /* 0x000e2400000e0000 */
        /* <DEDUP_REMOVED lines=13> */
[----:B------:R-:W-:Y:S01]  /*0d10*/  @!P4 FMUL R28, R28, 16777216 ;  /* 0x4b8000001c1cc820 */ /* 0x000fe20000400000 */
[-C--:B------:R-:W-:Y:S01]  /*0d20*/  FMUL R39, R32, R37.reuse ;  /* 0x0000002520277220 */ /* 0x080fe20000400000 */
[-C--:B------:R-:W-:Y:S01]  /*0d30*/  FMUL R32, R16, R37.reuse ;  /* 0x0000002510207220 */ /* 0x080fe20000400000 */
[----:B------:R-:W-:Y:S01]  /*0d40*/  FMUL R4, R4, R38 ;  /* 0x0000002604047220 */ /* 0x000fe20000400000 */
[----:B0-----:R-:W-:Y:S01]  /*0d50*/  FMUL R11, R11, R28 ;  /* 0x0000001c0b0b7220 */ /* 0x001fe20000400000 */
[----:B------:R-:W-:Y:S01]  /*0d60*/  SHF.R.U32.HI R28, RZ, 0x4, R0 ;  /* 0x00000004ff1c7819 */ /* 0x000fe20000011600 */
[-C--:B------:R-:W-:Y:S01]  /*0d70*/  FMUL R29, R29, R38.reuse ;  /* 0x000000261d1d7220 */ /* 0x080fe20000400000 */
[-C--:B------:R-:W-:Y:S02]  /*0d80*/  FMUL R31, R31, R38.reuse ;  /* 0x000000261f1f7220 */ /* 0x080fe40000400000 */
[----:B------:R-:W-:Y:S01]  /*0d90*/  SGXT.U32 R28, R28, 0x3 ;  /* 0x000000031c1c781a */ /* 0x000fe20000000000 */
[-C--:B------:R-:W-:Y:S01]  /*0da0*/  FMUL R40, R5, R38.reuse ;  /* 0x0000002605287220 */ /* 0x080fe20000400000 */
[-C--:B------:R-:W-:Y:S01]  /*0db0*/  FMUL R33, R33, R38.reuse ;  /* 0x0000002621217220 */ /* 0x080fe20000400000 */
[-C--:B------:R-:W-:Y:S01]  /*0dc0*/  FMUL R6, R6, R38.reuse ;  /* 0x0000002606067220 */ /* 0x080fe20000400000 */
[-C--:B------:R-:W-:Y:S01]  /*0dd0*/  FMUL R34, R34, R38.reuse ;  /* 0x0000002622227220 */ /* 0x080fe20000400000 */
[----:B------:R-:W-:Y:S01]  /*0de0*/  FMUL R35, R35, R38 ;  /* 0x0000002623237220 */ /* 0x000fe20000400000 */
[----:B------:R-:W-:Y:S01]  /*0df0*/  IADD3 R16, P2, R27, c[0x0][0x168], RZ ;  /* 0x00005a001b107a10 */ /* 0x000fe20007f5e0ff */
[-C--:B------:R-:W-:Y:S01]  /*0e00*/  FMUL R19, R19, R37.reuse ;  /* 0x0000002513137220 */ /* 0x080fe20000400000 */
[----:B------:R0:W-:Y:S01]  /*0e10*/  STS [R28.X4], R30 ;  /* 0x0000001e1c007388 */ /* 0x0001e20000004800 */
[-C--:B------:R-:W-:Y:S01]  /*0e20*/  FMUL R41, R17, R37.reuse ;  /* 0x0000002511297220 */ /* 0x080fe20000400000 */
[-C--:B------:R-:W-:Y:S01]  /*0e30*/  FMUL R8, R8, R37.reuse ;  /* 0x0000002508087220 */ /* 0x080fe20000400000 */
[-C--:B------:R-:W-:Y:S01]  /*0e40*/  FMUL R18, R18, R37.reuse ;  /* 0x0000002512127220 */ /* 0x080fe20000400000 */
[----:B------:R-:W-:Y:S01]  /*0e50*/  STS [R28.X4+0x20], R38 ;  /* 0x000020261c007388 */ /* 0x000fe20000004800 */
[----:B------:R-:W-:Y:S01]  /*0e60*/  FMUL R43, R36, R37 ;  /* 0x00000025242b7220 */ /* 0x000fe20000400000 */
[----:B------:R-:W-:-:S02]  /*0e70*/  IADD3.X R17, R26, c[0x0][0x16c], RZ, P2, !PT ;  /* 0x00005b001a117a10 */ /* 0x000fc400017fe4ff */
[----:B------:R-:W-:Y:S01]  /*0e80*/  STS [R28.X4+0x40], R37 ;  /* 0x000040251c007388 */ /* 0x000fe20000004800 */
[----:B------:R-:W-:Y:S01]  /*0e90*/  F2FP.PACK_AB R4, R29, R4 ;  /* 0x000000041d04723e */ /* 0x000fe200000000ff */
[----:B0-----:R-:W-:Y:S01]  /*0ea0*/  FMUL R30, R7, R37 ;  /* 0x00000025071e7220 */ /* 0x001fe20000400000 */
[----:B------:R-:W-:Y:S01]  /*0eb0*/  F2FP.PACK_AB R5, R40, R31 ;  /* 0x0000001f2805723e */ /* 0x000fe200000000ff */
[----:B------:R0:W-:Y:S01]  /*0ec0*/  STS [R28.X4+0x60], R11 ;  /* 0x0000600b1c007388 */ /* 0x0001e20000004800 */
[----:B------:R-:W-:Y:S02]  /*0ed0*/  F2FP.PACK_AB R6, R6, R33 ;  /* 0x000000210606723e */ /* 0x000fe400000000ff */
[----:B------:R-:W-:Y:S02]  /*0ee0*/  F2FP.PACK_AB R7, R35, R34 ;  /* 0x000000222307723e */ /* 0x000fe400000000ff */
[----:B------:R-:W-:Y:S01]  /*0ef0*/  IADD3 R22, P2, R22, c[0x0][0x168], RZ ;  /* 0x00005a0016167a10 */ /* 0x000fe20007f5e0ff */
[-C--:B------:R-:W-:Y:S01]  /*0f00*/  FMUL R2, R2, R11.reuse ;  /* 0x0000000b02027220 */ /* 0x080fe20000400000 */
[-C--:B------:R-:W-:Y:S01]  /*0f10*/  FMUL R27, R12, R11.reuse ;  /* 0x0000000b0c1b7220 */ /* 0x080fe20000400000 */
[-C--:B0-----:R-:W-:Y:S01]  /*0f20*/  FMUL R28, R10, R11.reuse ;  /* 0x0000000b0a1c7220 */ /* 0x081fe20000400000 */
[----:B------:R-:W-:Y:S01]  /*0f30*/  F2FP.PACK_AB R10, R19, R32 ;  /* 0x00000020130a723e */ /* 0x000fe200000000ff */
[-C--:B------:R-:W-:Y:S01]  /*0f40*/  FMUL R13, R13, R11.reuse ;  /* 0x0000000b0d0d7220 */ /* 0x080fe20000400000 */
[----:B------:R-:W-:Y:S01]  /*0f50*/  LOP3.LUT R19, R23, 0x1f, R0, 0xf8, !PT ;  /* 0x0000001f17137812 */ /* 0x000fe200078ef800 */
[-C--:B------:R-:W-:Y:S01]  /*0f60*/  FMUL R26, R9, R11.reuse ;  /* 0x0000000b091a7220 */ /* 0x080fe20000400000 */
[-C--:B------:R-:W-:Y:S01]  /*0f70*/  FMUL R14, R14, R11.reuse ;  /* 0x0000000b0e0e7220 */ /* 0x080fe20000400000 */
[-C--:B------:R-:W-:Y:S01]  /*0f80*/  FMUL R3, R3, R11.reuse ;  /* 0x0000000b03037220 */ /* 0x080fe20000400000 */
[----:B------:R-:W-:Y:S01]  /*0f90*/  FMUL R15, R15, R11 ;  /* 0x0000000b0f0f7220 */ /* 0x000fe20000400000 */
[----:B------:R-:W-:Y:S01]  /*0fa0*/  F2FP.PACK_AB R8, R39, R8 ;  /* 0x000000082708723e */ /* 0x000fe200000000ff */
[----:B------:R-:W-:Y:S01]  /*0fb0*/  @!P3 STG.E.128 [R16.64], R4 ;  /* 0x000000041000b986 */ /* 0x000fe2000c101d04 */
[----:B------:R-:W-:-:S02]  /*0fc0*/  F2FP.PACK_AB R9, R41, R30 ;  /* 0x0000001e2909723e */ /* 0x000fc400000000ff */
[----:B------:R-:W-:Y:S02]  /*0fd0*/  F2FP.PACK_AB R11, R43, R18 ;  /* 0x000000122b0b723e */ /* 0x000fe400000000ff */
[----:B------:R-:W-:Y:S02]  /*0fe0*/  IADD3.X R23, R24, c[0x0][0x16c], RZ, P2, !PT ;  /* 0x00005b0018177a10 */ /* 0x000fe400017fe4ff */
[----:B------:R-:W-:Y:S02]  /*0ff0*/  LOP3.LUT P2, RZ, R0, 0x60, RZ, 0xc0, !PT ;  /* 0x0000006000ff7812 */ /* 0x000fe4000784c0ff */
[----:B------:R-:W-:Y:S01]  /*1000*/  ISETP.LT.U32.AND P3, PT, R19, 0x1230, PT ;  /* 0x000012301300780c */ /* 0x000fe20003f61070 */
[----:B------:R-:W-:Y:S01]  /*1010*/  @!P1 STG.E.128 [R22.64], R8 ;  /* 0x0000000816009986 */ /* 0x000fe2000c101d04 */
[----:B------:R-:W-:Y:S02]  /*1020*/  F2FP.PACK_AB R12, R27, R2 ;  /* 0x000000021b0c723e */ /* 0x000fe400000000ff */
[----:B------:R-:W-:-:S02]  /*1030*/  ISETP.LT.U32.AND.EX P1, PT, R20, RZ, !P2, P3 ;  /* 0x000000ff1400720c */ /* 0x000fc40005721130 */
[----:B------:R-:W-:Y:S02]  /*1040*/  IADD3 R2, P4, R21, c[0x0][0x168], RZ ;  /* 0x00005a0015027a10 */ /* 0x000fe40007f9e0ff */
[----:B------:R-:W-:Y:S02]  /*1050*/  F2FP.PACK_AB R14, R3, R14 ;  /* 0x0000000e030e723e */ /* 0x000fe400000000ff */
[----:B------:R-:W-:Y:S02]  /*1060*/  F2FP.PACK_AB R13, R26, R13 ;  /* 0x0000000d1a0d723e */ /* 0x000fe400000000ff */
[----:B------:R-:W-:Y:S02]  /*1070*/  IADD3.X R3, R25, c[0x0][0x16c], RZ, P4, !PT ;  /* 0x00005b0019037a10 */ /* 0x000fe400027fe4ff */
[----:B------:R-:W-:-:S05]  /*1080*/  F2FP.PACK_AB R15, R28, R15 ;  /* 0x0000000f1c0f723e */ /* 0x000fca00000000ff */
[----:B------:R-:W-:Y:S04]  /*1090*/  @!P0 STG.E.128 [R2.64], R12 ;  /* 0x0000000c02008986 */ /* 0x000fe8000c101d04 */
[----:B------:R-:W-:Y:S06]  /*10a0*/  BAR.SYNC 0x0 ;  /* 0x0000000000007b1d */ /* 0x000fec0000000000 */
[----:B------:R-:W-:Y:S05]  /*10b0*/  @!P1 EXIT ;  /* 0x000000000000994d */ /* 0x000fea0003800000 */
[----:B------:R-:W-:Y:S02]  /*10c0*/  LOP3.LUT R0, R0, 0x1f, RZ, 0xc0, !PT ;  /* 0x0000001f00007812 */ /* 0x000fe400078ec0ff */
[----:B------:R-:W-:-:S03]  /*10d0*/  LEA R2, P0, R19, c[0x0][0x170], 0x2 ;  /* 0x00005c0013027a11 */ /* 0x000fc600078010ff */
[----:B------:R-:W0:Y:S01]  /*10e0*/  LDS R5, [R0.X4] ;  /* 0x0000000000057984 */ /* 0x000e220000004800 */
[----:B------:R-:W-:-:S05]  /*10f0*/  LEA.HI.X R3, R19, c[0x0][0x174], R20, 0x2, P0 ;  /* 0x00005d0013037a11 */ /* 0x000fca00000f1414 */
[----:B0-----:R-:W-:Y:S01]  /*1100*/  STG.E [R2.64], R5 ;  /* 0x0000000502007986 */ /* 0x001fe2000c101904 */
[----:B------:R-:W-:Y:S05]  /*1110*/  EXIT ;  /* 0x000000000000794d */ /* 0x000fea0003800000 */
.L_x_0:
[----:B------:R-:W-:-:S00]  /*1120*/  BRA `(.L_x_0) ;  /* 0xfffffff000007947 */ /* 0x000fc0000383ffff */
[----:B------:R-:W-:-:S00]  /*1130*/  NOP ;  /* 0x0000000000007918 */ /* 0x000fc00000000000 */
        /* <DEDUP_REMOVED lines=12> */
.L_x_1:


//--------------------- .nv.global.init           --------------------------
	.section	.nv.global.init,"aw",@progbits
.nv.global.init:
	.type		_$_str,@object
	.size		_$_str,(_$_str_$_2 - _$_str)
_$_str:
        /*0000*/ 	.byte	0x5f, 0x5f, 0x43, 0x55, 0x44, 0x41, 0x5f, 0x46, 0x54, 0x5a, 0x00
	.type		_$_str_$_2,@object
	.size		_$_str_$_2,(.L_1 - _$_str_$_2)
_$_str_$_2:
        /*000b*/ 	.byte	0x5f, 0x5f, 0x43, 0x55, 0x44, 0x41, 0x5f, 0x50, 0x52, 0x45, 0x43, 0x5f, 0x53, 0x51, 0x52, 0x54
        /*001b*/ 	.byte	0x00
.L_1:


//--------------------- .nv.shared.l2norm_fwd_kernel --------------------------
	.section	.nv.shared.l2norm_fwd_kernel,"aw",@nobits
	.align	16
